	.headerflags	@"EF_CUDA_TEXMODE_UNIFIED EF_CUDA_64BIT_ADDRESS EF_CUDA_ACCELERATORS EF_CUDA_SM90 EF_CUDA_VIRTUAL_SM(EF_CUDA_SM90)"
	.elftype	@"ET_EXEC"


//--------------------- .nv.info                  --------------------------
	.section	.nv.info,"",@"SHT_CUDA_INFO"
	.align	4


	//----- nvinfo : EIATTR_REGCOUNT
	.align		4
        /*0000*/ 	.byte	0x04, 0x2f
        /*0002*/ 	.short	(.L_1 - .L_0)
	.align		4
.L_0:
        /*0004*/ 	.word	index@(triton_mm)
        /*0008*/ 	.word	0x00000038


	//----- nvinfo : EIATTR_MIN_STACK_SIZE
	.align		4
.L_1:
        /*000c*/ 	.byte	0x04, 0x12
        /*000e*/ 	.short	(.L_3 - .L_2)
	.align		4
.L_2:
        /*0010*/ 	.word	index@(triton_mm)
        /*0014*/ 	.word	0x00000000


	//----- nvinfo : EIATTR_FRAME_SIZE
	.align		4
.L_3:
        /*0018*/ 	.byte	0x04, 0x11
        /*001a*/ 	.short	(.L_5 - .L_4)
	.align		4
.L_4:
        /*001c*/ 	.word	index@(triton_mm)
        /*0020*/ 	.word	0x00000000


	//----- nvinfo : EIATTR_MIN_STACK_SIZE
	.align		4
.L_5:
        /*0024*/ 	.byte	0x04, 0x12
        /*0026*/ 	.short	(.L_7 - .L_6)
	.align		4
.L_6:
        /*0028*/ 	.word	index@(triton_mm)
        /*002c*/ 	.word	0x00000000
.L_7:


//--------------------- .nv.info.triton_mm        --------------------------
	.section	.nv.info.triton_mm,"",@"SHT_CUDA_INFO"
	.sectionflags	@""
	.align	4


	//----- nvinfo : EIATTR_CUDA_API_VERSION
	.align		4
        /*0000*/ 	.byte	0x04, 0x37
        /*0002*/ 	.short	(.L_9 - .L_8)
.L_8:
        /*0004*/ 	.word	0x0000007c


	//----- nvinfo : EIATTR_KPARAM_INFO
	.align		4
.L_9:
        /*0008*/ 	.byte	0x04, 0x17
        /*000a*/ 	.short	(.L_11 - .L_10)
.L_10:
        /*000c*/ 	.word	0x00000000
        /*0010*/ 	.short	0x0002
        /*0012*/ 	.short	0x0010
        /*0014*/ 	.byte	0x00, 0xf0, 0x21, 0x00


	//----- nvinfo : EIATTR_KPARAM_INFO
	.align		4
.L_11:
        /*0018*/ 	.byte	0x04, 0x17
        /*001a*/ 	.short	(.L_13 - .L_12)
.L_12:
        /*001c*/ 	.word	0x00000000
        /*0020*/ 	.short	0x0001
        /*0022*/ 	.short	0x0008
        /*0024*/ 	.byte	0x00, 0xf0, 0x21, 0x00


	//----- nvinfo : EIATTR_KPARAM_INFO
	.align		4
.L_13:
        /*0028*/ 	.byte	0x04, 0x17
        /*002a*/ 	.short	(.L_15 - .L_14)
.L_14:
        /*002c*/ 	.word	0x00000000
        /*0030*/ 	.short	0x0000
        /*0032*/ 	.short	0x0000
        /*0034*/ 	.byte	0x00, 0xf0, 0x21, 0x00


	//----- nvinfo : EIATTR_SPARSE_MMA_MASK
	.align		4
.L_15:
        /*0038*/ 	.byte	0x03, 0x50
        /*003a*/ 	.short	0x0000


	//----- nvinfo : EIATTR_MAXREG_COUNT
	.align		4
        /*003c*/ 	.byte	0x03, 0x1b
        /*003e*/ 	.short	0x00ff


	//----- nvinfo : EIATTR_EXIT_INSTR_OFFSETS
	.align		4
        /*0040*/ 	.byte	0x04, 0x1c
        /*0042*/ 	.short	(.L_17 - .L_16)


	//   ....[0]....
.L_16:
        /*0044*/ 	.word	0x00001370


	//   ....[1]....
        /*0048*/ 	.word	0x000013a0


	//----- nvinfo : EIATTR_MAX_THREADS
	.align		4
.L_17:
        /*004c*/ 	.byte	0x04, 0x05
        /*004e*/ 	.short	(.L_19 - .L_18)
.L_18:
        /*0050*/ 	.word	0x00000080
        /*0054*/ 	.word	0x00000001
        /*0058*/ 	.word	0x00000001


	//----- nvinfo : EIATTR_CBANK_PARAM_SIZE
	.align		4
.L_19:
        /*005c*/ 	.byte	0x03, 0x19
        /*005e*/ 	.short	0x0018


	//----- nvinfo : EIATTR_PARAM_CBANK
	.align		4
        /*0060*/ 	.byte	0x04, 0x0a
        /*0062*/ 	.short	(.L_21 - .L_20)
	.align		4
.L_20:
        /*0064*/ 	.word	index@(.nv.constant0.triton_mm)
        /*0068*/ 	.short	0x0210
        /*006a*/ 	.short	0x0018


	//----- nvinfo : EIATTR_SW_WAR
	.align		4
.L_21:
        /*006c*/ 	.byte	0x04, 0x36
        /*006e*/ 	.short	(.L_23 - .L_22)
.L_22:
        /*0070*/ 	.word	0x00000008
.L_23:


//--------------------- .nv.callgraph             --------------------------
	.section	.nv.callgraph,"",@"SHT_CUDA_CALLGRAPH"
	.align	4
	.sectionentsize	8
	.align		4
        /*0000*/ 	.word	0x00000000
	.align		4
        /*0004*/ 	.word	0xffffffff
	.align		4
        /*0008*/ 	.word	0x00000000
	.align		4
        /*000c*/ 	.word	0xfffffffe
	.align		4
        /*0010*/ 	.word	0x00000000
	.align		4
        /*0014*/ 	.word	0xfffffffd
	.align		4
        /*0018*/ 	.word	0x00000000
	.align		4
        /*001c*/ 	.word	0xfffffffc


//--------------------- .text.triton_mm           --------------------------
	.section	.text.triton_mm,"ax",@progbits
	.sectionflags	@"SHF_BARRIERS=1"
	.align	128
        .global         triton_mm
        .type           triton_mm,@function
        .size           triton_mm,(.L_x_2 - triton_mm)
        .other          triton_mm,@"STO_CUDA_ENTRY STV_DEFAULT"
triton_mm:
.text.triton_mm:
[----:B------:R-:W1:Y:S08]  /*0000*/  LDC R1, c[0x0][0x28] ;  /* 0x00000a00ff017b82 */ /* 0x000e700000000800 */
[----:B------:R-:W2:Y:S01]  /*0010*/  S2UR UR9, SR_CTAID.X ;  /* 0x00000000000979c3 */ /* 0x000ea20000002500 */
[----:B------:R-:W-:Y:S01]  /*0020*/  UMOV UR10, URZ ;  /* 0x0000003f000a7c82 */ /* 0x000fe20008000000 */
[----:B------:R-:W3:Y:S01]  /*0030*/  S2R R42, SR_TID.X ;  /* 0x00000000002a7919 */ /* 0x000ee20000002100 */
[----:B------:R-:W-:Y:S01]  /*0040*/  ULDC.64 UR20, c[0x0][0x208] ;  /* 0x0000820000147ab9 */ /* 0x000fe20000000a00 */
[----:B------:R-:W-:-:S04]  /*0050*/  UMOV UR16, 0x1 ;  /* 0x0000000100107882 */ /* 0x000fc80000000000 */
[----:B------:R-:W4:Y:S08]  /*0060*/  S2UR UR13, SR_CgaCtaId ;  /* 0x00000000000d79c3 */ /* 0x000f300000008800 */
[----:B------:R-:W5:Y:S01]  /*0070*/  LDC.64 R24, c[0x0][0x210] ;  /* 0x00008400ff187b82 */ /* 0x000f620000000a00 */
[----:B--2---:R-:W-:-:S07]  /*0080*/  UIMAD.WIDE UR4, UR9, 0x2aaaaaab, URZ ;  /* 0x2aaaaaab090478a5 */ /* 0x004fce000f8e023f */
[----:B------:R-:W2:Y:S01]  /*0090*/  LDC.64 R10, c[0x0][0x218] ;  /* 0x00008600ff0a7b82 */ /* 0x000ea20000000a00 */
[----:B------:R-:W-:Y:S01]  /*00a0*/  USHF.R.U32.HI UR18, URZ, 0x1f, UR5 ;  /* 0x0000001f3f127899 */ /* 0x000fe20008011605 */
[----:B------:R-:W-:-:S03]  /*00b0*/  UMOV UR4, 0x1 ;  /* 0x0000000100047882 */ /* 0x000fc60000000000 */
[----:B------:R-:W-:Y:S01]  /*00c0*/  ULEA.HI.SX32 UR18, UR5, UR18, 0x1a ;  /* 0x0000001205127291 */ /* 0x000fe2000f8fd23f */
[--C-:B---3--:R-:W-:Y:S01]  /*00d0*/  SHF.R.U32.HI R5, RZ, 0x3, R42.reuse ;  /* 0x00000003ff057819 */ /* 0x108fe2000001162a */
[----:B------:R-:W-:Y:S02]  /*00e0*/  IMAD.SHL.U32 R19, R42, 0x8, RZ ;  /* 0x000000082a137824 */ /* 0x000fe400078e00ff */
[----:B------:R-:W-:Y:S01]  /*00f0*/  UIMAD UR4, UR18, -0x8, UR4 ;  /* 0xfffffff8120478a4 */ /* 0x000fe2000f8e0204 */
[----:B------:R-:W-:Y:S01]  /*0100*/  SHF.R.U32.HI R15, RZ, 0x4, R42 ;  /* 0x00000004ff0f7819 */ /* 0x000fe2000001162a */
[----:B------:R-:W-:Y:S01]  /*0110*/  UIMAD UR6, UR18, -0x180, UR9 ;  /* 0xfffffe80120678a4 */ /* 0x000fe2000f8e0209 */
[----:B------:R-:W-:Y:S01]  /*0120*/  SGXT.U32 R5, R5, 0x4 ;  /* 0x000000040505781a */ /* 0x000fe20000000000 */
[----:B------:R-:W-:Y:S01]  /*0130*/  UISETP.LT.AND UP0, UPT, UR4, 0x8, UPT ;  /* 0x000000080400788c */ /* 0x000fe2000bf01270 */
[----:B------:R-:W-:Y:S02]  /*0140*/  LOP3.LUT R52, R19, 0x38, R42, 0x48, !PT ;  /* 0x0000003813347812 */ /* 0x000fe400078e482a */
[C---:B------:R-:W-:Y:S01]  /*0150*/  LOP3.LUT R7, R5.reuse, 0x10, RZ, 0xfc, !PT ;  /* 0x0000001005077812 */ /* 0x040fe200078efcff */
[----:B------:R-:W-:Y:S01]  /*0160*/  USEL UR17, UR4, 0x8, UP0 ;  /* 0x0000000804117887 */ /* 0x000fe20008000000 */
[----:B------:R-:W-:Y:S01]  /*0170*/  IMAD.U32 R2, RZ, RZ, UR6 ;  /* 0x00000006ff027e24 */ /* 0x000fe2000f8e00ff */
[----:B------:R-:W-:-:S02]  /*0180*/  LOP3.LUT R49, R5, 0x20, RZ, 0xfc, !PT ;  /* 0x0000002005317812 */ /* 0x000fc400078efcff */
[----:B------:R-:W-:Y:S01]  /*0190*/  ULOP3.LUT UR6, UR6, UR17, URZ, 0x3c, !UPT ;  /* 0x0000001106067292 */ /* 0x000fe2000f8e3c3f */
[--C-:B------:R-:W-:Y:S01]  /*01a0*/  IMAD R50, R7, 0x40, R52.reuse ;  /* 0x0000004007327824 */ /* 0x100fe200078e0234 */
[----:B------:R-:W-:Y:S01]  /*01b0*/  IABS R0, UR17 ;  /* 0x0000001100007c13 */ /* 0x000fe20008000000 */
[----:B------:R-:W-:Y:S01]  /*01c0*/  IMAD R49, R49, 0x40, R52 ;  /* 0x0000004031317824 */ /* 0x000fe200078e0234 */
[----:B------:R-:W-:Y:S01]  /*01d0*/  IABS R2, R2 ;  /* 0x0000000200027213 */ /* 0x000fe20000000000 */
[----:B------:R-:W-:Y:S01]  /*01e0*/  IMAD.SHL.U32 R50, R50, 0x2, RZ ;  /* 0x0000000232327824 */ /* 0x000fe200078e00ff */
[----:B------:R-:W-:Y:S01]  /*01f0*/  R2UR UR8, R0 ;  /* 0x00000000000872ca */ /* 0x000fe200000e0000 */
[----:B------:R-:W-:Y:S01]  /*0200*/  IMAD.SHL.U32 R49, R49, 0x2, RZ ;  /* 0x0000000231317824 */ /* 0x000fe200078e00ff */
[----:B------:R-:W-:Y:S02]  /*0210*/  R2UR UR4, R2 ;  /* 0x00000000020472ca */ /* 0x000fe400000e0000 */
[----:B------:R-:W-:-:S02]  /*0220*/  SHF.R.U32.HI R44, RZ, 0x5, R42 ;  /* 0x00000005ff2c7819 */ /* 0x000fc4000001162a */
[----:B------:R-:W-:Y:S02]  /*0230*/  SGXT.U32 R15, R15, 0x1 ;  /* 0x000000010f0f781a */ /* 0x000fe40000000000 */
[----:B------:R-:W-:Y:S02]  /*0240*/  SGXT.U32 R44, R44, 0x2 ;  /* 0x000000022c2c781a */ /* 0x000fe40000000000 */
[----:B------:R-:W-:Y:S01]  /*0250*/  LOP3.LUT R47, R42, 0x7, RZ, 0xc0, !PT ;  /* 0x000000072a2f7812 */ /* 0x000fe200078ec0ff */
[----:B------:R-:W-:Y:S01]  /*0260*/  IMAD.SHL.U32 R12, R15, 0x20, RZ ;  /* 0x000000200f0c7824 */ /* 0x000fe200078e00ff */
[----:B------:R-:W-:Y:S01]  /*0270*/  SHF.R.U32.HI R46, RZ, 0x3, R42 ;  /* 0x00000003ff2e7819 */ /* 0x000fe2000001162a */
[----:B------:R-:W3:Y:S03]  /*0280*/  I2F.RP R4, UR8 ;  /* 0x0000000800047d06 */ /* 0x000ee60008209400 */
[----:B------:R-:W-:-:S05]  /*0290*/  SGXT.U32 R46, R46, 0x2 ;  /* 0x000000022e2e781a */ /* 0x000fca0000000000 */
[----:B---3--:R-:W3:Y:S02]  /*02a0*/  MUFU.RCP R3, R4 ;  /* 0x0000000400037308 */ /* 0x008ee40000001000 */
[----:B---3--:R-:W-:-:S06]  /*02b0*/  VIADD R3, R3, 0xffffffe ;  /* 0x0ffffffe03037836 */ /* 0x008fcc0000000000 */
[----:B------:R-:W3:Y:S02]  /*02c0*/  F2I.FTZ.U32.TRUNC.NTZ R0, R3 ;  /* 0x0000000300007305 */ /* 0x000ee4000021f000 */
[----:B---3--:R-:W-:Y:S02]  /*02d0*/  R2UR UR11, R0 ;  /* 0x00000000000b72ca */ /* 0x008fe400000e0000 */
[----:B------:R-:W-:Y:S02]  /*02e0*/  IABS R0, UR17 ;  /* 0x0000001100007c13 */ /* 0x000fe40008000000 */
[----:B------:R-:W-:-:S03]  /*02f0*/  LOP3.LUT R3, R5, 0x30, RZ, 0xfc, !PT ;  /* 0x0000003005037812 */ /* 0x000fc600078efcff */
[----:B------:R-:W-:Y:S02]  /*0300*/  IMAD.MOV R0, RZ, RZ, -R0 ;  /* 0x000000ffff007224 */ /* 0x000fe400078e0a00 */
[--C-:B------:R-:W-:Y:S02]  /*0310*/  IMAD R48, R3, 0x40, R52.reuse ;  /* 0x0000004003307824 */ /* 0x100fe400078e0234 */
[----:B------:R-:W-:Y:S01]  /*0320*/  IMAD R52, R5, 0x40, R52 ;  /* 0x0000004005347824 */ /* 0x000fe200078e0234 */
[----:B------:R-:W-:Y:S01]  /*0330*/  R2UR UR7, R0 ;  /* 0x00000000000772ca */ /* 0x000fe200000e0000 */
[----:B------:R-:W-:Y:S01]  /*0340*/  UIADD3 UR5, URZ, -UR11, URZ ;  /* 0x8000000b3f057290 */ /* 0x000fe2000fffe03f */
[----:B------:R-:W-:Y:S02]  /*0350*/  IMAD.SHL.U32 R48, R48, 0x2, RZ ;  /* 0x0000000230307824 */ /* 0x000fe400078e00ff */
[----:B------:R-:W-:Y:S01]  /*0360*/  IMAD.SHL.U32 R52, R52, 0x2, RZ ;  /* 0x0000000234347824 */ /* 0x000fe200078e00ff */
[----:B------:R-:W-:-:S04]  /*0370*/  UIMAD UR5, UR5, UR8, URZ ;  /* 0x00000008050572a4 */ /* 0x000fc8000f8e023f */
[----:B------:R-:W-:Y:S02]  /*0380*/  UIMAD.WIDE.U32 UR14, UR11, UR5, UR10 ;  /* 0x000000050b0e72a5 */ /* 0x000fe4000f8e000a */
[----:B------:R-:W-:Y:S02]  /*0390*/  ULOP3.LUT UR14, URZ, UR17, URZ, 0x33, !UPT ;  /* 0x000000113f0e7292 */ /* 0x000fe4000f8e333f */
[----:B------:R-:W-:-:S07]  /*03a0*/  UIMAD.WIDE.U32 UR10, UR15, UR4, URZ ;  /* 0x000000040f0a72a5 */ /* 0x000fce000f8e003f */
[----:B------:R-:W-:Y:S01]  /*03b0*/  UMOV UR5, UR11 ;  /* 0x0000000b00057c82 */ /* 0x000fe20008000000 */
[----:B------:R-:W-:Y:S01]  /*03c0*/  UMOV UR10, URZ ;  /* 0x0000003f000a7c82 */ /* 0x000fe20008000000 */
[----:B------:R-:W-:Y:S01]  /*03d0*/  UIMAD UR4, UR5, UR7, UR4 ;  /* 0x00000007050472a4 */ /* 0x000fe2000f8e0204 */
[----:B------:R-:W-:-:S03]  /*03e0*/  UMOV UR11, 0xffffffc0 ;  /* 0xffffffc0000b7882 */ /* 0x000fc60000000000 */
[----:B------:R-:W-:-:S11]  /*03f0*/  UISETP.GT.U32.AND UP0, UPT, UR8, UR4, UPT ;  /* 0x000000040800728c */ /* 0x000fd6000bf04070 */
[----:B------:R-:W-:Y:S02]  /*0400*/  @!UP0 UIADD3 UR4, UR4, -UR8, URZ ;  /* 0x8000000804048290 */ /* 0x000fe4000fffe03f */
[----:B------:R-:W-:Y:S02]  /*0410*/  @!UP0 UIADD3 UR5, UR5, 0x1, URZ ;  /* 0x0000000105058890 */ /* 0x000fe4000fffe03f */
[----:B------:R-:W-:Y:S02]  /*0420*/  UISETP.GE.U32.AND UP1, UPT, UR4, UR8, UPT ;  /* 0x000000080400728c */ /* 0x000fe4000bf26070 */
[----:B------:R-:W-:Y:S01]  /*0430*/  UISETP.GE.AND UP0, UPT, UR6, URZ, UPT ;  /* 0x0000003f0600728c */ /* 0x000fe2000bf06270 */
[----:B------:R-:W-:Y:S02]  /*0440*/  UMOV UR4, 0x400 ;  /* 0x0000040000047882 */ /* 0x000fe40000000000 */
[----:B----4-:R-:W-:-:S04]  /*0450*/  UPRMT UR13, UR13, 0x654, UR4 ;  /* 0x000006540d0d7896 */ /* 0x010fc80008000004 */
[----:B------:R-:W-:Y:S02]  /*0460*/  UIADD3 UR12, UR13, 0x1000, URZ ;  /* 0x000010000d0c7890 */ /* 0x000fe4000fffe03f */
[----:B------:R-:W-:Y:S01]  /*0470*/  @UP1 UIADD3 UR5, UR5, 0x1, URZ ;  /* 0x0000000105051890 */ /* 0x000fe2000fffe03f */
[----:B------:R-:W-:Y:S01]  /*0480*/  VIADD R51, R52, UR13 ;  /* 0x0000000d34337c36 */ /* 0x000fe20008000000 */
[----:B------:R-:W-:Y:S01]  /*0490*/  UISETP.NE.AND UP1, UPT, UR17, URZ, UPT ;  /* 0x0000003f1100728c */ /* 0x000fe2000bf25270 */
[----:B------:R-:W-:Y:S01]  /*04a0*/  VIADD R27, R50, UR13 ;  /* 0x0000000d321b7c36 */ /* 0x000fe20008000000 */
[----:B------:R-:W-:Y:S01]  /*04b0*/  @!UP0 UIADD3 UR5, -UR5, URZ, URZ ;  /* 0x0000003f05058290 */ /* 0x000fe2000fffe13f */
[----:B------:R-:W-:-:S03]  /*04c0*/  UMOV UR4, UR13 ;  /* 0x0000000d00047c82 */ /* 0x000fc60008000000 */
[----:B------:R-:W-:-:S03]  /*04d0*/  USEL UR6, UR14, UR5, !UP1 ;  /* 0x000000050e067287 */ /* 0x000fc6000c800000 */
[----:B------:R-:W-:Y:S01]  /*04e0*/  UMOV UR5, UR12 ;  /* 0x0000000c00057c82 */ /* 0x000fe20008000000 */
[----:B------:R-:W-:-:S06]  /*04f0*/  USHF.L.U32 UR6, UR6, 0x6, URZ ;  /* 0x0000000606067899 */ /* 0x000fcc000800063f */
[----:B------:R-:W-:Y:S01]  /*0500*/  LOP3.LUT R17, R5, UR6, RZ, 0xfc, !PT ;  /* 0x0000000605117c12 */ /* 0x000fe2000f8efcff */
[----:B------:R-:W-:Y:S02]  /*0510*/  IMAD.U32 R2, RZ, RZ, UR6 ;  /* 0x00000006ff027e24 */ /* 0x000fe4000f8e00ff */
[----:B------:R-:W-:Y:S02]  /*0520*/  IMAD.U32 R0, RZ, RZ, UR6 ;  /* 0x00000006ff007e24 */ /* 0x000fe4000f8e00ff */
[----:B------:R-:W-:Y:S01]  /*0530*/  IMAD.HI R3, R17, 0x2aaaaaab, RZ ;  /* 0x2aaaaaab11037827 */ /* 0x000fe200078e02ff */
[----:B------:R-:W-:Y:S02]  /*0540*/  LOP3.LUT R13, R2, 0x10, R5, 0xfe, !PT ;  /* 0x00000010020d7812 */ /* 0x000fe400078efe05 */
[----:B------:R-:W-:Y:S01]  /*0550*/  LOP3.LUT R9, R0, 0x20, R5, 0xfe, !PT ;  /* 0x0000002000097812 */ /* 0x000fe200078efe05 */
[----:B------:R-:W-:Y:S01]  /*0560*/  IMAD.U32 R8, RZ, RZ, UR6 ;  /* 0x00000006ff087e24 */ /* 0x000fe2000f8e00ff */
[----:B------:R-:W-:Y:S01]  /*0570*/  SHF.R.U32.HI R6, RZ, 0x1f, R3 ;  /* 0x0000001fff067819 */ /* 0x000fe20000011603 */
[----:B------:R-:W-:-:S03]  /*0580*/  IMAD.HI R21, R13, 0x2aaaaaab, RZ ;  /* 0x2aaaaaab0d157827 */ /* 0x000fc600078e02ff */
[----:B------:R-:W-:Y:S01]  /*0590*/  LOP3.LUT R8, R8, 0x30, R5, 0xfe, !PT ;  /* 0x0000003008087812 */ /* 0x000fe200078efe05 */
[----:B------:R-:W-:Y:S01]  /*05a0*/  IMAD.HI R7, R9, 0x2aaaaaab, RZ ;  /* 0x2aaaaaab09077827 */ /* 0x000fe200078e02ff */
[----:B------:R-:W-:Y:S02]  /*05b0*/  LEA.HI R6, R3, R6, RZ, 0x17 ;  /* 0x0000000603067211 */ /* 0x000fe400078fb8ff */
[----:B------:R-:W-:Y:S01]  /*05c0*/  SHF.R.U32.HI R4, RZ, 0x1f, R21 ;  /* 0x0000001fff047819 */ /* 0x000fe20000011615 */
[----:B------:R-:W-:Y:S01]  /*05d0*/  IMAD.HI R3, R8, 0x2aaaaaab, RZ ;  /* 0x2aaaaaab08037827 */ /* 0x000fe200078e02ff */
[----:B------:R-:W-:Y:S02]  /*05e0*/  SHF.R.U32.HI R2, RZ, 0x1f, R7 ;  /* 0x0000001fff027819 */ /* 0x000fe40000011607 */
[----:B------:R-:W-:Y:S01]  /*05f0*/  LEA.HI R4, R21, R4, RZ, 0x17 ;  /* 0x0000000415047211 */ /* 0x000fe200078fb8ff */
[----:B------:R-:W-:Y:S01]  /*0600*/  IMAD R6, R6, -0xc00, R17 ;  /* 0xfffff40006067824 */ /* 0x000fe200078e0211 */
[----:B------:R-:W-:Y:S01]  /*0610*/  SHF.R.U32.HI R0, RZ, 0x1f, R3 ;  /* 0x0000001fff007819 */ /* 0x000fe20000011603 */
[----:B------:R-:W-:Y:S01]  /*0620*/  VIADD R21, R48, UR13 ;  /* 0x0000000d30157c36 */ /* 0x000fe20008000000 */
[----:B------:R-:W-:Y:S01]  /*0630*/  LEA.HI R2, R7, R2, RZ, 0x17 ;  /* 0x0000000207027211 */ /* 0x000fe200078fb8ff */
[----:B------:R-:W-:Y:S01]  /*0640*/  IMAD R4, R4, -0xc00, R13 ;  /* 0xfffff40004047824 */ /* 0x000fe200078e020d */
[----:B------:R-:W-:Y:S01]  /*0650*/  LEA.HI R3, R3, R0, RZ, 0x17 ;  /* 0x0000000003037211 */ /* 0x000fe200078fb8ff */
[----:B------:R-:W-:Y:S01]  /*0660*/  IMAD.SHL.U32 R5, R44, 0x8, RZ ;  /* 0x000000082c057824 */ /* 0x000fe200078e00ff */
[----:B------:R-:W-:Y:S01]  /*0670*/  LOP3.LUT R17, R19, 0x38, RZ, 0xc0, !PT ;  /* 0x0000003813117812 */ /* 0x000fe200078ec0ff */
[----:B------:R-:W-:Y:S01]  /*0680*/  IMAD R2, R2, -0xc00, R9 ;  /* 0xfffff40002027824 */ /* 0x000fe200078e0209 */
[----:B------:R-:W-:Y:S01]  /*0690*/  LOP3.LUT R13, R42, 0x1f, RZ, 0xc0, !PT ;  /* 0x0000001f2a0d7812 */ /* 0x000fe200078ec0ff */
[----:B------:R-:W-:Y:S01]  /*06a0*/  IMAD R8, R3, -0xc00, R8 ;  /* 0xfffff40003087824 */ /* 0x000fe200078e0208 */
[----:B------:R-:W-:Y:S01]  /*06b0*/  LOP3.LUT R5, R12, R5, RZ, 0xfc, !PT ;  /* 0x000000050c057212 */ /* 0x000fe200078efcff */
[----:B------:R-:W-:Y:S01]  /*06c0*/  IMAD R23, R6, 0xc00, R17 ;  /* 0x00000c0006177824 */ /* 0x000fe200078e0211 */
[----:B------:R-:W-:Y:S01]  /*06d0*/  SHF.R.U32.HI R13, RZ, 0x3, R13 ;  /* 0x00000003ff0d7819 */ /* 0x000fe2000001160d */
[--C-:B------:R-:W-:Y:S01]  /*06e0*/  IMAD R7, R4, 0xc00, R17.reuse ;  /* 0x00000c0004077824 */ /* 0x100fe200078e0211 */
[----:B------:R-:W-:Y:S01]  /*06f0*/  LOP3.LUT R0, R15, 0x7, R42, 0x78, !PT ;  /* 0x000000070f007812 */ /* 0x000fe200078e782a */
[--C-:B------:R-:W-:Y:S01]  /*0700*/  IMAD R9, R2, 0xc00, R17.reuse ;  /* 0x00000c0002097824 */ /* 0x100fe200078e0211 */
[----:B------:R-:W-:Y:S01]  /*0710*/  SGXT.U32 R13, R13, 0x1 ;  /* 0x000000010d0d781a */ /* 0x000fe20000000000 */
[----:B------:R-:W-:Y:S01]  /*0720*/  IMAD R3, R8, 0xc00, R17 ;  /* 0x00000c0008037824 */ /* 0x000fe200078e0211 */
[----:B------:R-:W-:Y:S01]  /*0730*/  LOP3.LUT R5, R5, 0x7, R42, 0xf8, !PT ;  /* 0x0000000705057812 */ /* 0x000fe200078ef82a */
[----:B-1---5:R-:W-:Y:S01]  /*0740*/  IMAD.WIDE.U32 R16, R17, 0x2, R24 ;  /* 0x0000000211107825 */ /* 0x022fe200078e0018 */
[----:B------:R-:W-:-:S02]  /*0750*/  LOP3.LUT R12, R13, 0x7, R42, 0x78, !PT ;  /* 0x000000070d0c7812 */ /* 0x000fc400078e782a */
[----:B------:R-:W-:Y:S01]  /*0760*/  LOP3.LUT R19, R15, 0x2, RZ, 0xfc, !PT ;  /* 0x000000020f137812 */ /* 0x000fe200078efcff */
[--C-:B--2---:R-:W-:Y:S01]  /*0770*/  IMAD.WIDE R22, R23, 0x2, R10.reuse ;  /* 0x0000000217167825 */ /* 0x104fe200078e020a */
[----:B------:R-:W-:Y:S01]  /*0780*/  @!PT LDS RZ, [RZ] ;  /* 0x00000000fffff984 */ /* 0x000fe20000000800 */
[----:B------:R-:W-:Y:S01]  /*0790*/  @!PT LDS RZ, [RZ] ;  /* 0x00000000fffff984 */ /* 0x000fe20000000800 */
[----:B------:R-:W-:Y:S01]  /*07a0*/  @!PT LDS RZ, [RZ] ;  /* 0x00000000fffff984 */ /* 0x000fe20000000800 */
[----:B------:R-:W-:Y:S02]  /*07b0*/  LDGSTS.E.BYPASS.LTC128B.128 [R51], desc[UR20][R16.64] ;  /* 0x0000000010337fae */ /* 0x000fe4000b901d54 */
[----:B------:R-:W-:Y:S01]  /*07c0*/  LOP3.LUT R30, R19, 0x7, R42, 0x78, !PT ;  /* 0x00000007131e7812 */ /* 0x000fe200078e782a */
[--C-:B------:R-:W-:Y:S01]  /*07d0*/  IMAD.WIDE R6, R7, 0x2, R10.reuse ;  /* 0x0000000207067825 */ /* 0x100fe200078e020a */
[----:B------:R-:W0:Y:S01]  /*07e0*/  LDGDEPBAR ;  /* 0x00000000000079af */ /* 0x000e220000000000 */
[----:B------:R-:W-:Y:S02]  /*07f0*/  IADD3 R38, P0, R22, 0x100, RZ ;  /* 0x0000010016267810 */ /* 0x000fe40007f1e0ff */
[----:B------:R-:W-:Y:S01]  /*0800*/  IMAD.WIDE R8, R9, 0x2, R10 ;  /* 0x0000000209087825 */ /* 0x000fe200078e020a */
[----:B------:R-:W-:Y:S01]  /*0810*/  LDGSTS.E.BYPASS.LTC128B.128 [R51+0x1000], desc[UR20][R22.64] ;  /* 0x0100000016337fae */ /* 0x000fe2000b901d54 */
[----:B------:R-:W-:-:S02]  /*0820*/  IADD3 R36, P1, R6, 0x100, RZ ;  /* 0x0000010006247810 */ /* 0x000fc40007f3e0ff */
[----:B------:R-:W-:Y:S01]  /*0830*/  IMAD.WIDE R10, R3, 0x2, R10 ;  /* 0x00000002030a7825 */ /* 0x000fe200078e020a */
[----:B------:R-:W-:Y:S01]  /*0840*/  LDGSTS.E.BYPASS.LTC128B.128 [R27+0x1000], desc[UR20][R6.64] ;  /* 0x01000000061b7fae */ /* 0x000fe2000b901d54 */
[----:B------:R-:W-:Y:S02]  /*0850*/  IADD3 R34, P2, R8, 0x100, RZ ;  /* 0x0000010008227810 */ /* 0x000fe40007f5e0ff */
[----:B------:R-:W-:Y:S01]  /*0860*/  VIADD R3, R49, UR13 ;  /* 0x0000000d31037c36 */ /* 0x000fe20008000000 */
[----:B------:R-:W-:Y:S01]  /*0870*/  IADD3 R32, P3, R10, 0x100, RZ ;  /* 0x000001000a207810 */ /* 0x000fe20007f7e0ff */
[----:B------:R-:W-:Y:S02]  /*0880*/  IMAD.SHL.U32 R0, R0, 0x8, RZ ;  /* 0x0000000800007824 */ /* 0x000fe400078e00ff */
[----:B------:R-:W-:Y:S01]  /*0890*/  IMAD.SHL.U32 R12, R12, 0x8, RZ ;  /* 0x000000080c0c7824 */ /* 0x000fe200078e00ff */
[----:B------:R-:W-:Y:S01]  /*08a0*/  LDGSTS.E.BYPASS.LTC128B.128 [R3+0x1000], desc[UR20][R8.64] ;  /* 0x0100000008037fae */ /* 0x000fe2000b901d54 */
[----:B------:R-:W-:-:S02]  /*08b0*/  IMAD.SHL.U32 R5, R5, 0x40, RZ ;  /* 0x0000004005057824 */ /* 0x000fc400078e00ff */
[----:B------:R-:W-:Y:S01]  /*08c0*/  IMAD.SHL.U32 R30, R30, 0x8, RZ ;  /* 0x000000081e1e7824 */ /* 0x000fe200078e00ff */
[----:B------:R-:W-:Y:S01]  /*08d0*/  LDGSTS.E.BYPASS.LTC128B.128 [R21+0x1000], desc[UR20][R10.64] ;  /* 0x010000000a157fae */ /* 0x000fe2000b901d54 */
[----:B------:R-:W-:Y:S01]  /*08e0*/  IMAD.X R39, RZ, RZ, R23, P0 ;  /* 0x000000ffff277224 */ /* 0x000fe200000e0617 */
[----:B------:R-:W-:Y:S01]  /*08f0*/  LOP3.LUT R43, R5, R12, RZ, 0xfc, !PT ;  /* 0x0000000c052b7212 */ /* 0x000fe200078efcff */
[----:B------:R-:W-:Y:S01]  /*0900*/  IMAD.X R31, RZ, RZ, R11, P3 ;  /* 0x000000ffff1f7224 */ /* 0x000fe200018e060b */
[----:B------:R-:W0:Y:S01]  /*0910*/  LDGDEPBAR ;  /* 0x00000000000079af */ /* 0x000e220000000000 */
[----:B------:R-:W-:Y:S02]  /*0920*/  IMAD.X R35, RZ, RZ, R9, P2 ;  /* 0x000000ffff237224 */ /* 0x000fe400010e0609 */
[----:B------:R-:W-:Y:S01]  /*0930*/  IMAD.SHL.U32 R43, R43, 0x2, RZ ;  /* 0x000000022b2b7824 */ /* 0x000fe200078e00ff */
[----:B------:R-:W-:Y:S01]  /*0940*/  BAR.SYNC.DEFER_BLOCKING 0x0 ;  /* 0x0000000000007b1d */ /* 0x000fe20000010000 */
[----:B------:R-:W-:-:S05]  /*0950*/  IMAD.X R37, RZ, RZ, R7, P1 ;  /* 0x000000ffff257224 */ /* 0x000fca00008e0607 */
[----:B------:R-:W-:Y:S01]  /*0960*/  @!PT LDS RZ, [RZ] ;  /* 0x00000000fffff984 */ /* 0x000fe20000000800 */
[----:B------:R-:W-:Y:S01]  /*0970*/  @!PT LDS RZ, [RZ] ;  /* 0x00000000fffff984 */ /* 0x000fe20000000800 */
[----:B------:R-:W-:Y:S01]  /*0980*/  @!PT LDS RZ, [RZ] ;  /* 0x00000000fffff984 */ /* 0x000fe20000000800 */
[----:B------:R1:W-:Y:S04]  /*0990*/  LDGSTS.E.BYPASS.LTC128B.128 [R51+0x800], desc[UR20][R16.64+0x80] ;  /* 0x0080008010337fae */ /* 0x0003e8000b901d54 */
[----:B------:R-:W0:Y:S04]  /*09a0*/  LDGDEPBAR ;  /* 0x00000000000079af */ /* 0x000e280000000000 */
[----:B------:R-:W-:Y:S04]  /*09b0*/  LDGSTS.E.BYPASS.LTC128B.128 [R51+0x3000], desc[UR20][R22.64+0x80] ;  /* 0x0300008016337fae */ /* 0x000fe8000b901d54 */
[----:B------:R2:W-:Y:S04]  /*09c0*/  LDGSTS.E.BYPASS.LTC128B.128 [R27+0x3000], desc[UR20][R6.64+0x80] ;  /* 0x03000080061b7fae */ /* 0x0005e8000b901d54 */
[----:B------:R3:W-:Y:S04]  /*09d0*/  LDGSTS.E.BYPASS.LTC128B.128 [R3+0x3000], desc[UR20][R8.64+0x80] ;  /* 0x0300008008037fae */ /* 0x0007e8000b901d54 */
[----:B------:R4:W-:Y:S04]  /*09e0*/  LDGSTS.E.BYPASS.LTC128B.128 [R21+0x3000], desc[UR20][R10.64+0x80] ;  /* 0x030000800a157fae */ /* 0x0009e8000b901d54 */
[----:B------:R-:W0:Y:S01]  /*09f0*/  LDGDEPBAR ;  /* 0x00000000000079af */ /* 0x000e220000000000 */
[----:B-1----:R-:W-:-:S02]  /*0a00*/  LOP3.LUT R17, R15, 0x4, RZ, 0xfc, !PT ;  /* 0x000000040f117812 */ /* 0x002fc400078efcff */
[----:B------:R-:W-:Y:S02]  /*0a10*/  LOP3.LUT R15, R15, 0x6, RZ, 0xfc, !PT ;  /* 0x000000060f0f7812 */ /* 0x000fe400078efcff */
[----:B------:R-:W-:Y:S02]  /*0a20*/  LOP3.LUT R28, R17, 0x7, R42, 0x78, !PT ;  /* 0x00000007111c7812 */ /* 0x000fe400078e782a */
[----:B------:R-:W-:Y:S02]  /*0a30*/  LOP3.LUT R2, R15, 0x7, R42, 0x78, !PT ;  /* 0x000000070f027812 */ /* 0x000fe400078e782a */
[----:B------:R-:W-:Y:S01]  /*0a40*/  LOP3.LUT R15, R46, 0x2, RZ, 0xfc, !PT ;  /* 0x000000022e0f7812 */ /* 0x000fe200078efcff */
[----:B------:R-:W-:Y:S02]  /*0a50*/  IMAD.SHL.U32 R28, R28, 0x8, RZ ;  /* 0x000000081c1c7824 */ /* 0x000fe400078e00ff */
[----:B------:R-:W-:Y:S01]  /*0a60*/  IMAD.SHL.U32 R2, R2, 0x8, RZ ;  /* 0x0000000802027824 */ /* 0x000fe200078e00ff */
[----:B------:R-:W-:-:S02]  /*0a70*/  LOP3.LUT R4, R15, 0x7, R42, 0x78, !PT ;  /* 0x000000070f047812 */ /* 0x000fc400078e782a */
[----:B--2---:R-:W-:Y:S01]  /*0a80*/  CS2R R6, SRZ ;  /* 0x0000000000067805 */ /* 0x004fe2000001ff00 */
[C---:B---3--:R-:W-:Y:S01]  /*0a90*/  IMAD R3, R13.reuse, 0x8, R47 ;  /* 0x000000080d037824 */ /* 0x048fe200078e022f */
[----:B------:R-:W-:Y:S01]  /*0aa0*/  LOP3.LUT R13, R13, 0x4, RZ, 0xfc, !PT ;  /* 0x000000040d0d7812 */ /* 0x000fe200078efcff */
[----:B------:R-:W-:Y:S01]  /*0ab0*/  IMAD.SHL.U32 R4, R4, 0x8, RZ ;  /* 0x0000000804047824 */ /* 0x000fe200078e00ff */
[----:B------:R-:W-:Y:S01]  /*0ac0*/  CS2R R8, SRZ ;  /* 0x0000000000087805 */ /* 0x000fe2000001ff00 */
[----:B------:R-:W-:Y:S01]  /*0ad0*/  IMAD.SHL.U32 R3, R3, 0x40, RZ ;  /* 0x0000004003037824 */ /* 0x000fe200078e00ff */
[----:B------:R-:W-:-:S04]  /*0ae0*/  DEPBAR.LE SB0, 0x2 ;  /* 0x000080800000791a */ /* 0x000fc80000000000 */
[----:B------:R-:W-:Y:S01]  /*0af0*/  BAR.SYNC.DEFER_BLOCKING 0x0 ;  /* 0x0000000000007b1d */ /* 0x000fe20000010000 */
[C---:B------:R-:W-:Y:S02]  /*0b00*/  LOP3.LUT R45, R3.reuse, R0, RZ, 0xfc, !PT ;  /* 0x00000000032d7212 */ /* 0x040fe400078efcff */
[----:B----4-:R-:W-:Y:S02]  /*0b10*/  CS2R R10, SRZ ;  /* 0x00000000000a7805 */ /* 0x010fe4000001ff00 */
[----:B------:R-:W-:Y:S02]  /*0b20*/  LOP3.LUT R20, R13, 0x7, R42, 0x78, !PT ;  /* 0x000000070d147812 */ /* 0x000fe400078e782a */
[----:B------:R-:W-:Y:S01]  /*0b30*/  LOP3.LUT R30, R3, R30, RZ, 0xfc, !PT ;  /* 0x0000001e031e7212 */ /* 0x000fe200078efcff */
[----:B------:R-:W-:Y:S01]  /*0b40*/  IMAD.SHL.U32 R45, R45, 0x2, RZ ;  /* 0x000000022d2d7824 */ /* 0x000fe200078e00ff */
[C---:B------:R-:W-:Y:S01]  /*0b50*/  LOP3.LUT R28, R3.reuse, R28, RZ, 0xfc, !PT ;  /* 0x0000001c031c7212 */ /* 0x040fe200078efcff */
[----:B------:R-:W-:Y:S01]  /*0b60*/  IMAD.SHL.U32 R20, R20, 0x8, RZ ;  /* 0x0000000814147824 */ /* 0x000fe200078e00ff */
[----:B------:R-:W-:Y:S01]  /*0b70*/  LOP3.LUT R2, R3, R2, RZ, 0xfc, !PT ;  /* 0x0000000203027212 */ /* 0x000fe200078efcff */
[----:B------:R-:W-:Y:S01]  /*0b80*/  IMAD.SHL.U32 R30, R30, 0x2, RZ ;  /* 0x000000021e1e7824 */ /* 0x000fe200078e00ff */
[----:B------:R-:W-:Y:S01]  /*0b90*/  LOP3.LUT R3, R46, 0x6, RZ, 0xfc, !PT ;  /* 0x000000062e037812 */ /* 0x000fe200078efcff */
[----:B------:R-:W-:Y:S01]  /*0ba0*/  IMAD.SHL.U32 R28, R28, 0x2, RZ ;  /* 0x000000021c1c7824 */ /* 0x000fe200078e00ff */
[----:B------:R-:W-:Y:S01]  /*0bb0*/  LOP3.LUT R29, R5, R4, RZ, 0xfc, !PT ;  /* 0x00000004051d7212 */ /* 0x000fe200078efcff */
[----:B------:R-:W-:Y:S01]  /*0bc0*/  IMAD.SHL.U32 R2, R2, 0x2, RZ ;  /* 0x0000000202027824 */ /* 0x000fe200078e00ff */
[----:B------:R-:W-:-:S02]  /*0bd0*/  LOP3.LUT R0, R3, 0x7, R42, 0x78, !PT ;  /* 0x0000000703007812 */ /* 0x000fc400078e782a */
[----:B------:R-:W-:Y:S01]  /*0be0*/  LOP3.LUT R3, R5, R20, RZ, 0xfc, !PT ;  /* 0x0000001405037212 */ /* 0x000fe200078efcff */
[----:B------:R-:W-:Y:S02]  /*0bf0*/  IMAD.SHL.U32 R29, R29, 0x2, RZ ;  /* 0x000000021d1d7824 */ /* 0x000fe400078e00ff */
[----:B------:R-:W-:Y:S02]  /*0c00*/  IMAD.SHL.U32 R0, R0, 0x8, RZ ;  /* 0x0000000800007824 */ /* 0x000fe400078e00ff */
[----:B------:R-:W-:Y:S01]  /*0c10*/  IMAD.SHL.U32 R3, R3, 0x2, RZ ;  /* 0x0000000203037824 */ /* 0x000fe200078e00ff */
[----:B------:R1:W2:Y:S02]  /*0c20*/  LDSM.16.M88.4 R12, [R45+UR13] ;  /* 0x0000000d2d0c783b */ /* 0x0002a40008000200 */
[----:B------:R-:W-:Y:S01]  /*0c30*/  LOP3.LUT R0, R5, R0, RZ, 0xfc, !PT ;  /* 0x0000000005007212 */ /* 0x000fe200078efcff */
[----:B------:R-:W-:Y:S01]  /*0c40*/  IMAD.WIDE.U32 R4, R47, 0x10, R24 ;  /* 0x000000102f047825 */ /* 0x000fe200078e0018 */
[----:B------:R1:W3:Y:S03]  /*0c50*/  LDSM.16.M88.4 R16, [R43+UR13+0x1000] ;  /* 0x0010000d2b10783b */ /* 0x0002e60008000200 */
[----:B------:R-:W-:Y:S01]  /*0c60*/  IMAD.SHL.U32 R0, R0, 0x2, RZ ;  /* 0x0000000200007824 */ /* 0x000fe200078e00ff */
[----:B------:R-:W-:-:S05]  /*0c70*/  IADD3 R40, P0, R4, 0x100, RZ ;  /* 0x0000010004287810 */ /* 0x000fca0007f1e0ff */
[----:B------:R-:W-:Y:S01]  /*0c80*/  IMAD.X R41, RZ, RZ, R5, P0 ;  /* 0x000000ffff297224 */ /* 0x000fe200000e0605 */
[----:B-1----:R-:W-:-:S07]  /*0c90*/  CS2R R4, SRZ ;  /* 0x0000000000047805 */ /* 0x002fce000001ff00 */
.L_x_0:
[----:B------:R-:W-:-:S01]  /*0ca0*/  LDSM.16.M88.4 R20, [R30+UR4] ;  /* 0x000000041e14783b */ /* 0x000fc20008000200 */
[----:B-123--:R-:W-:Y:S01]  /*0cb0*/  HMMA.16816.F32.BF16 R4, R12, R16, R4 ;  /* 0x000000100c04723c */ /* 0x00efe20000041804 */
[----:B------:R-:W-:Y:S02]  /*0cc0*/  UIADD3 UR11, UR11, 0x40, URZ ;  /* 0x000000400b0b7890 */ /* 0x000fe4000fffe03f */
[----:B------:R-:W2:Y:S01]  /*0cd0*/  LDSM.16.M88.4 R24, [R29+UR5] ;  /* 0x000000051d18783b */ /* 0x000ea20008000200 */
[----:B------:R-:W-:Y:S02]  /*0ce0*/  UIADD3 UR16, UR16, 0x1, URZ ;  /* 0x0000000110107890 */ /* 0x000fe4000fffe03f */
[----:B------:R-:W-:Y:S01]  /*0cf0*/  HMMA.16816.F32.BF16 R8, R12, R18, R8 ;  /* 0x000000120c08723c */ /* 0x000fe20000041808 */
[----:B------:R-:W-:Y:S01]  /*0d00*/  LDSM.16.M88.4 R12, [R28+UR4] ;  /* 0x000000041c0c783b */ /* 0x000fe20008000200 */
[----:B------:R-:W-:Y:S02]  /*0d10*/  UISETP.GE.U32.AND UP1, UPT, UR11, 0xb80, UPT ;  /* 0x00000b800b00788c */ /* 0x000fe4000bf26070 */
[----:B------:R-:W-:Y:S01]  /*0d20*/  UIADD3 UR10, UR10, 0x1, URZ ;  /* 0x000000010a0a7890 */ /* 0x000fe2000fffe03f */
[----:B------:R-:W3:Y:S01]  /*0d30*/  LDSM.16.M88.4 R16, [R3+UR5] ;  /* 0x000000050310783b */ /* 0x000ee20008000200 */
[----:B------:R-:W-:Y:S02]  /*0d40*/  UISETP.GE.AND UP0, UPT, UR16, 0x2, UPT ;  /* 0x000000021000788c */ /* 0x000fe4000bf06270 */
[----:B------:R-:W-:Y:S02]  /*0d50*/  PLOP3.LUT P0, PT, PT, PT, UP1, 0x80, 0x0 ;  /* 0x000000000000781c */ /* 0x000fe40003f0f018 */
[----:B------:R-:W-:Y:S02]  /*0d60*/  USEL UR16, UR16, URZ, !UP0 ;  /* 0x0000003f10107287 */ /* 0x000fe4000c000000 */
[----:B------:R-:W-:Y:S02]  /*0d70*/  UISETP.GE.AND UP0, UPT, UR10, 0x2, UPT ;  /* 0x000000020a00788c */ /* 0x000fe4000bf06270 */
[----:B------:R-:W-:Y:S02]  /*0d80*/  ULEA UR19, UR16, UR12, 0xd ;  /* 0x0000000c10137291 */ /* 0x000fe4000f8e683f */
[----:B------:R-:W-:Y:S01]  /*0d90*/  IMAD.U32 R53, RZ, RZ, UR16 ;  /* 0x00000010ff357e24 */ /* 0x000fe2000f8e00ff */
[----:B------:R-:W-:Y:S02]  /*0da0*/  USEL UR10, UR10, URZ, !UP0 ;  /* 0x0000003f0a0a7287 */ /* 0x000fe4000c000000 */
[----:B------:R-:W-:Y:S01]  /*0db0*/  UISETP.GE.U32.AND UP0, UPT, UR11, 0xbc0, UPT ;  /* 0x00000bc00b00788c */ /* 0x000fe2000bf06070 */
[----:B------:R-:W-:Y:S02]  /*0dc0*/  IMAD R33, R53, 0x800, R51 ;  /* 0x0000080035217824 */ /* 0x000fe400078e0233 */
[----:B------:R-:W-:-:S01]  /*0dd0*/  VIADD R53, R52, UR19 ;  /* 0x0000001334357c36 */ /* 0x000fc20008000000 */
[----:B--2---:R-:W-:Y:S06]  /*0de0*/  HMMA.16816.F32.BF16 R4, R20, R24, R4 ;  /* 0x000000181404723c */ /* 0x004fec0000041804 */
[----:B------:R-:W-:Y:S01]  /*0df0*/  HMMA.16816.F32.BF16 R8, R20, R26, R8 ;  /* 0x0000001a1408723c */ /* 0x000fe20000041808 */
[----:B------:R-:W-:Y:S01]  /*0e00*/  LDSM.16.M88.4 R20, [R2+UR4] ;  /* 0x000000040214783b */ /* 0x000fe20008000200 */
[----:B------:R-:W-:Y:S03]  /*0e10*/  ULEA UR4, UR10, UR13, 0xb ;  /* 0x0000000d0a047291 */ /* 0x000fe6000f8e583f */
[----:B------:R-:W2:Y:S01]  /*0e20*/  LDSM.16.M88.4 R24, [R0+UR5] ;  /* 0x000000050018783b */ /* 0x000ea20008000200 */
[----:B------:R-:W-:Y:S01]  /*0e30*/  ULEA UR5, UR10, UR12, 0xd ;  /* 0x0000000c0a057291 */ /* 0x000fe2000f8e683f */
[----:B------:R-:W-:-:S11]  /*0e40*/  BAR.SYNC.DEFER_BLOCKING 0x0 ;  /* 0x0000000000007b1d */ /* 0x000fd60000010000 */
[----:B---3--:R-:W-:Y:S06]  /*0e50*/  HMMA.16816.F32.BF16 R4, R12, R16, R4 ;  /* 0x000000100c04723c */ /* 0x008fec0000041804 */
[----:B------:R-:W-:Y:S01]  /*0e60*/  HMMA.16816.F32.BF16 R8, R12, R18, R8 ;  /* 0x000000120c08723c */ /* 0x000fe20000041808 */
[----:B------:R-:W-:Y:S01]  /*0e70*/  @!PT LDS RZ, [RZ] ;  /* 0x00000000fffff984 */ /* 0x000fe20000000800 */
[----:B------:R-:W-:Y:S01]  /*0e80*/  @!PT LDS RZ, [RZ] ;  /* 0x00000000fffff984 */ /* 0x000fe20000000800 */
[----:B------:R-:W-:Y:S01]  /*0e90*/  @!PT LDS RZ, [RZ] ;  /* 0x00000000fffff984 */ /* 0x000fe20000000800 */
[----:B------:R3:W-:Y:S04]  /*0ea0*/  LDGSTS.E.BYPASS.LTC128B.128 [R33], desc[UR20][R40.64], !P0 ;  /* 0x0000000028217fae */ /* 0x0007e8000c101d54 */
[----:B------:R-:W0:Y:S04]  /*0eb0*/  LDGDEPBAR ;  /* 0x00000000000079af */ /* 0x000e280000000000 */
[----:B------:R4:W-:Y:S09]  /*0ec0*/  LDGSTS.E.BYPASS.LTC128B.128 [R53], desc[UR20][R38.64], !P0 ;  /* 0x0000000026357fae */ /* 0x0009f2000c101d54 */
[----:B--2---:R-:W-:Y:S05]  /*0ed0*/  HMMA.16816.F32.BF16 R4, R20, R24, R4 ;  /* 0x000000181404723c */ /* 0x004fea0000041804 */
[----:B------:R-:W-:-:S01]  /*0ee0*/  VIADD R17, R49, UR19 ;  /* 0x0000001331117c36 */ /* 0x000fc20008000000 */
[----:B------:R-:W-:Y:S05]  /*0ef0*/  HMMA.16816.F32.BF16 R8, R20, R26, R8 ;  /* 0x0000001a1408723c */ /* 0x000fea0000041808 */
[----:B---3--:R-:W-:Y:S02]  /*0f00*/  IADD3 R33, R50, UR19, RZ ;  /* 0x0000001332217c10 */ /* 0x008fe4000fffe0ff */
[----:B------:R-:W-:Y:S03]  /*0f10*/  IADD3 R40, P1, R40, 0x80, RZ ;  /* 0x0000008028287810 */ /* 0x000fe60007f3e0ff */
[----:B----4-:R4:W-:Y:S01]  /*0f20*/  LDGSTS.E.BYPASS.LTC128B.128 [R33], desc[UR20][R36.64], !P0 ;  /* 0x0000000024217fae */ /* 0x0109e2000c101d54 */
[----:B------:R-:W-:Y:S01]  /*0f30*/  VIADD R53, R48, UR19 ;  /* 0x0000001330357c36 */ /* 0x000fe20008000000 */
[----:B------:R-:W-:Y:S02]  /*0f40*/  IADD3 R38, P2, R38, 0x80, RZ ;  /* 0x0000008026267810 */ /* 0x000fe40007f5e0ff */
[----:B------:R2:W-:Y:S01]  /*0f50*/  LDGSTS.E.BYPASS.LTC128B.128 [R17], desc[UR20][R34.64], !P0 ;  /* 0x0000000022117fae */ /* 0x0005e2000c101d54 */
[----:B------:R-:W-:Y:S02]  /*0f60*/  IADD3.X R41, RZ, R41, RZ, P1, !PT ;  /* 0x00000029ff297210 */ /* 0x000fe40000ffe4ff */
[----:B------:R-:W-:Y:S01]  /*0f70*/  IMAD.X R39, RZ, RZ, R39, P2 ;  /* 0x000000ffff277224 */ /* 0x000fe200010e0627 */
[----:B----4-:R-:W-:Y:S02]  /*0f80*/  MOV R33, R31 ;  /* 0x0000001f00217202 */ /* 0x010fe40000000f00 */
[----:B------:R-:W-:Y:S02]  /*0f90*/  IADD3 R36, P3, R36, 0x80, RZ ;  /* 0x0000008024247810 */ /* 0x000fe40007f7e0ff */
[----:B--2---:R-:W-:Y:S01]  /*0fa0*/  IADD3 R34, P4, R34, 0x80, RZ ;  /* 0x0000008022227810 */ /* 0x004fe20007f9e0ff */
[----:B------:R2:W-:Y:S01]  /*0fb0*/  LDGSTS.E.BYPASS.LTC128B.128 [R53], desc[UR20][R32.64], !P0 ;  /* 0x0000000020357fae */ /* 0x0005e2000c101d54 */
[----:B------:R-:W-:Y:S02]  /*0fc0*/  PLOP3.LUT P0, PT, PT, PT, UP0, 0x80, 0x0 ;  /* 0x000000000000781c */ /* 0x000fe40003f0f008 */
[----:B------:R-:W-:Y:S01]  /*0fd0*/  IADD3.X R37, RZ, R37, RZ, P3, !PT ;  /* 0x00000025ff257210 */ /* 0x000fe20001ffe4ff */
[----:B------:R-:W0:Y:S01]  /*0fe0*/  LDGDEPBAR ;  /* 0x00000000000079af */ /* 0x000e220000000000 */
[----:B------:R-:W-:Y:S01]  /*0ff0*/  IMAD.X R35, RZ, RZ, R35, P4 ;  /* 0x000000ffff237224 */ /* 0x000fe200020e0623 */
[----:B--2---:R-:W-:Y:S01]  /*1000*/  IADD3 R32, P5, R32, 0x80, RZ ;  /* 0x0000008020207810 */ /* 0x004fe20007fbe0ff */
[----:B------:R-:W-:Y:S04]  /*1010*/  DEPBAR.LE SB0, 0x2 ;  /* 0x000080800000791a */ /* 0x000fe80000000000 */
[----:B------:R-:W-:Y:S01]  /*1020*/  BAR.SYNC.DEFER_BLOCKING 0x0 ;  /* 0x0000000000007b1d */ /* 0x000fe20000010000 */
[----:B------:R-:W-:Y:S05]  /*1030*/  IMAD.X R31, RZ, RZ, R31, P5 ;  /* 0x000000ffff1f7224 */ /* 0x000fea00028e061f */
[----:B------:R2:W1:Y:S04]  /*1040*/  LDSM.16.M88.4 R12, [R45+UR4] ;  /* 0x000000042d0c783b */ /* 0x0004680008000200 */
[----:B------:R2:W1:Y:S02]  /*1050*/  LDSM.16.M88.4 R16, [R43+UR5] ;  /* 0x000000052b10783b */ /* 0x0004640008000200 */
[----:B-1----:R-:W-:Y:S08]  /*1060*/  @!P0 BRA `(.L_x_0) ;  /* 0xfffffffc000c8947 */ /* 0x002ff0000383ffff */
[----:B------:R-:W-:Y:S01]  /*1070*/  IABS R0, UR9 ;  /* 0x0000000900007c13 */ /* 0x000fe20008000000 */
[----:B------:R-:W-:Y:S01]  /*1080*/  UISETP.GE.AND UP1, UPT, UR9, URZ, UPT ;  /* 0x0000003f0900728c */ /* 0x000fe2000bf26270 */
[----:B------:R-:W-:-:S04]  /*1090*/  DEPBAR.LE SB0, 0x0 ;  /* 0x000080000000791a */ /* 0x000fc80000000000 */
[----:B------:R-:W-:Y:S01]  /*10a0*/  R2UR UR4, R0 ;  /* 0x00000000000472ca */ /* 0x000fe200000e0000 */
[C---:B------:R-:W-:Y:S01]  /*10b0*/  IMAD.SHL.U32 R3, R42.reuse, 0x2, RZ ;  /* 0x000000022a037824 */ /* 0x040fe200078e00ff */
[----:B------:R-:W-:Y:S01]  /*10c0*/  LOP3.LUT R2, R42, 0x1f, RZ, 0xc0, !PT ;  /* 0x0000001f2a027812 */ /* 0x000fe200078ec0ff */
[C---:B------:R-:W-:Y:S01]  /*10d0*/  IMAD.SHL.U32 R0, R44.reuse, 0x8, RZ ;  /* 0x000000082c007824 */ /* 0x040fe200078e00ff */
[----:B------:R-:W-:Y:S01]  /*10e0*/  F2FP.BF16.F32.PACK_AB R4, R5, R4 ;  /* 0x000000040504723e */ /* 0x000fe200000010ff */
[----:B------:R-:W-:Y:S01]  /*10f0*/  IMAD.SHL.U32 R5, R44, 0x4, RZ ;  /* 0x000000042c057824 */ /* 0x000fe200078e00ff */
[----:B------:R-:W-:Y:S01]  /*1100*/  F2FP.BF16.F32.PACK_AB R6, R7, R6 ;  /* 0x000000060706723e */ /* 0x000fe200000010ff */
[----:B-1----:R-:W1:Y:S01]  /*1110*/  LDC.64 R12, c[0x0][0x220] ;  /* 0x00008800ff0c7b82 */ /* 0x002e620000000a00 */
[----:B------:R-:W-:Y:S02]  /*1120*/  LOP3.LUT R0, R0, 0x6, R3, 0xf8, !PT ;  /* 0x0000000600007812 */ /* 0x000fe400078ef803 */
[----:B------:R-:W-:Y:S01]  /*1130*/  SHF.R.U32.HI R3, RZ, 0x2, R2 ;  /* 0x00000002ff037819 */ /* 0x000fe20000011602 */
[----:B------:R-:W-:Y:S01]  /*1140*/  IMAD.U32 R2, RZ, RZ, UR6 ;  /* 0x00000006ff027e24 */ /* 0x000fe2000f8e00ff */
[----:B------:R-:W-:Y:S01]  /*1150*/  F2FP.BF16.F32.PACK_AB R8, R9, R8 ;  /* 0x000000080908723e */ /* 0x000fe200000010ff */
[----:B------:R-:W-:Y:S01]  /*1160*/  UIMAD.WIDE.U32 UR10, UR15, UR4, URZ ;  /* 0x000000040f0a72a5 */ /* 0x000fe2000f8e003f */
[----:B------:R-:W-:Y:S01]  /*1170*/  F2FP.BF16.F32.PACK_AB R10, R11, R10 ;  /* 0x0000000a0b0a723e */ /* 0x000fe200000010ff */
[----:B------:R-:W-:Y:S01]  /*1180*/  IMAD R0, R3, 0x48, R0 ;  /* 0x0000004803007824 */ /* 0x000fe200078e0200 */
[----:B------:R-:W-:Y:S01]  /*1190*/  LOP3.LUT R46, R5, R46, RZ, 0xfc, !PT ;  /* 0x0000002e052e7212 */ /* 0x000fe200078efcff */
[----:B------:R-:W-:-:S03]  /*11a0*/  IMAD.SHL.U32 R5, R42, 0x8, RZ ;  /* 0x000000082a057824 */ /* 0x000fc600078e00ff */
[----:B------:R-:W-:Y:S01]  /*11b0*/  UMOV UR5, UR11 ;  /* 0x0000000b00057c82 */ /* 0x000fe20008000000 */
[----:B------:R-:W-:Y:S01]  /*11c0*/  LEA R3, R0, UR13, 0x1 ;  /* 0x0000000d00037c11 */ /* 0x000fe2000f8e08ff */
[----:B------:R-:W-:Y:S01]  /*11d0*/  UIMAD UR4, UR5, UR7, UR4 ;  /* 0x00000007050472a4 */ /* 0x000fe2000f8e0204 */
[----:B------:R-:W-:Y:S01]  /*11e0*/  BAR.SYNC.DEFER_BLOCKING 0x0 ;  /* 0x0000000000007b1d */ /* 0x000fe20000010000 */
[----:B------:R-:W-:Y:S02]  /*11f0*/  SHF.R.U32.HI R0, RZ, 0x3, R42 ;  /* 0x00000003ff007819 */ /* 0x000fe4000001162a */
[----:B------:R-:W-:Y:S01]  /*1200*/  UISETP.GT.U32.AND UP0, UPT, UR8, UR4, UPT ;  /* 0x000000040800728c */ /* 0x000fe2000bf04070 */
[----:B------:R-:W-:Y:S02]  /*1210*/  LOP3.LUT R5, R2, 0x38, R5, 0xf8, !PT ;  /* 0x0000003802057812 */ /* 0x000fe400078ef805 */
[----:B------:R-:W-:-:S03]  /*1220*/  SGXT.U32 R0, R0, 0x4 ;  /* 0x000000040000781a */ /* 0x000fc60000000000 */
[----:B-1----:R-:W-:-:S05]  /*1230*/  IMAD.WIDE R12, R5, 0x2, R12 ;  /* 0x00000002050c7825 */ /* 0x002fca00078e020c */
[----:B------:R-:W-:-:S04]  /*1240*/  @!UP0 UIADD3 UR4, UR4, -UR8, URZ ;  /* 0x8000000804048290 */ /* 0x000fc8000fffe03f */
[----:B------:R-:W-:Y:S01]  /*1250*/  UISETP.GT.U32.AND UP0, UPT, UR8, UR4, UPT ;  /* 0x000000040800728c */ /* 0x000fe2000bf04070 */
[----:B------:R1:W-:Y:S04]  /*1260*/  STS [R3], R4 ;  /* 0x0000000403007388 */ /* 0x0003e80000000800 */
[----:B------:R1:W-:Y:S06]  /*1270*/  STS [R3+0x480], R6 ;  /* 0x0004800603007388 */ /* 0x0003ec0000000800 */
[----:B------:R-:W-:-:S02]  /*1280*/  @!UP0 UIADD3 UR4, UR4, -UR8, URZ ;  /* 0x8000000804048290 */ /* 0x000fc4000fffe03f */
[----:B------:R-:W-:Y:S01]  /*1290*/  UISETP.NE.AND UP0, UPT, UR17, URZ, UPT ;  /* 0x0000003f1100728c */ /* 0x000fe2000bf05270 */
[----:B------:R1:W-:Y:S01]  /*12a0*/  STS [R3+0x40], R8 ;  /* 0x0000400803007388 */ /* 0x0003e20000000800 */
[----:B------:R-:W-:-:S03]  /*12b0*/  @!UP1 UIADD3 UR4, -UR4, URZ, URZ ;  /* 0x0000003f04049290 */ /* 0x000fc6000fffe13f */
[----:B------:R1:W-:Y:S01]  /*12c0*/  STS [R3+0x4c0], R10 ;  /* 0x0004c00a03007388 */ /* 0x0003e20000000800 */
[----:B------:R-:W-:-:S04]  /*12d0*/  USEL UR4, UR14, UR4, !UP0 ;  /* 0x000000040e047287 */ /* 0x000fc8000c000000 */
[----:B------:R-:W-:-:S04]  /*12e0*/  ULEA UR4, UR18, UR4, 0x3 ;  /* 0x0000000412047291 */ /* 0x000fc8000f8e183f */
[----:B------:R-:W-:-:S06]  /*12f0*/  USHF.L.U32 UR4, UR4, 0x4, URZ ;  /* 0x0000000404047899 */ /* 0x000fcc000800063f */
[----:B------:R-:W-:Y:S01]  /*1300*/  LOP3.LUT R0, R0, UR4, RZ, 0xfc, !PT ;  /* 0x0000000400007c12 */ /* 0x000fe2000f8efcff */
[----:B------:R-:W-:Y:S03]  /*1310*/  BAR.SYNC.DEFER_BLOCKING 0x0 ;  /* 0x0000000000007b1d */ /* 0x000fe60000010000 */
[----:B------:R-:W-:Y:S01]  /*1320*/  ISETP.GE.AND P0, PT, R0, 0x1, PT ;  /* 0x000000010000780c */ /* 0x000fe20003f06270 */
[----:B------:R-:W-:-:S03]  /*1330*/  IMAD R0, R46, 0x9, R47 ;  /* 0x000000092e007824 */ /* 0x000fc600078e022f */
[----:B------:R-:W-:Y:S01]  /*1340*/  ISETP.LT.AND P0, PT, R5, 0xc00, !P0 ;  /* 0x00000c000500780c */ /* 0x000fe20004701270 */
[----:B------:R-:W-:-:S05]  /*1350*/  IMAD.SHL.U32 R0, R0, 0x8, RZ ;  /* 0x0000000800007824 */ /* 0x000fca00078e00ff */
[----:B------:R-:W-:-:S07]  /*1360*/  LEA R0, R0, UR13, 0x1 ;  /* 0x0000000d00007c11 */ /* 0x000fce000f8e08ff */
[----:B-1----:R-:W-:Y:S05]  /*1370*/  @!P0 EXIT ;  /* 0x000000000000894d */ /* 0x002fea0003800000 */
[----:B------:R-:W1:Y:S04]  /*1380*/  LDS.128 R4, [R0] ;  /* 0x0000000000047984 */ /* 0x000e680000000c00 */
[----:B-1----:R-:W-:Y:S01]  /*1390*/  STG.E.128 desc[UR20][R12.64], R4 ;  /* 0x000000040c007986 */ /* 0x002fe2000c101d14 */
[----:B------:R-:W-:Y:S05]  /*13a0*/  EXIT ;  /* 0x000000000000794d */ /* 0x000fea0003800000 */
.L_x_1:
[----:B------:R-:W-:-:S00]  /*13b0*/  BRA `(.L_x_1) ;  /* 0xfffffffc00fc7947 */ /* 0x000fc0000383ffff */
[----:B------:R-:W-:-:S00]  /*13c0*/  NOP ;  /* 0x0000000000007918 */ /* 0x000fc00000000000 */
        /* <DEDUP_REMOVED lines=11> */
.L_x_2:


//--------------------- .nv.shared.triton_mm      --------------------------
	.section	.nv.shared.triton_mm,"aw",@nobits
	.sectionflags	@""
	.align	16
	.zero		1024


//--------------------- .nv.constant0.triton_mm   --------------------------
	.section	.nv.constant0.triton_mm,"a",@progbits
	.sectionflags	@""
	.align	4
.nv.constant0.triton_mm:
	.zero		552
